	.headerflags	@"EF_CUDA_TEXMODE_UNIFIED EF_CUDA_64BIT_ADDRESS EF_CUDA_ACCELERATORS EF_CUDA_SM90 EF_CUDA_VIRTUAL_SM(EF_CUDA_SM90)"
	.elftype	@"ET_EXEC"


//--------------------- .nv.info                  --------------------------
	.section	.nv.info,"",@"SHT_CUDA_INFO"
	.align	4


	//----- nvinfo : EIATTR_REGCOUNT
	.align		4
        /*0000*/ 	.byte	0x04, 0x2f
        /*0002*/ 	.short	(.L_3 - .L_2)
	.align		4
.L_2:
        /*0004*/ 	.word	index@(triton_poi_fused__native_batch_norm_legit_no_training_add_relu_18)
        /*0008*/ 	.word	0x0000002c


	//----- nvinfo : EIATTR_MIN_STACK_SIZE
	.align		4
.L_3:
        /*000c*/ 	.byte	0x04, 0x12
        /*000e*/ 	.short	(.L_5 - .L_4)
	.align		4
.L_4:
        /*0010*/ 	.word	index@(triton_poi_fused__native_batch_norm_legit_no_training_add_relu_18)
        /*0014*/ 	.word	0x00000000


	//----- nvinfo : EIATTR_FRAME_SIZE
	.align		4
.L_5:
        /*0018*/ 	.byte	0x04, 0x11
        /*001a*/ 	.short	(.L_7 - .L_6)
	.align		4
.L_6:
        /*001c*/ 	.word	index@(triton_poi_fused__native_batch_norm_legit_no_training_add_relu_18)
        /*0020*/ 	.word	0x00000000


	//----- nvinfo : EIATTR_MIN_STACK_SIZE
	.align		4
.L_7:
        /*0024*/ 	.byte	0x04, 0x12
        /*0026*/ 	.short	(.L_9 - .L_8)
	.align		4
.L_8:
        /*0028*/ 	.word	index@(triton_poi_fused__native_batch_norm_legit_no_training_add_relu_18)
        /*002c*/ 	.word	0x00000000
.L_9:


//--------------------- .nv.info.triton_poi_fused__native_batch_norm_legit_no_training_add_relu_18 --------------------------
	.section	.nv.info.triton_poi_fused__native_batch_norm_legit_no_training_add_relu_18,"",@"SHT_CUDA_INFO"
	.sectionflags	@""
	.align	4


	//----- nvinfo : EIATTR_CUDA_API_VERSION
	.align		4
        /*0000*/ 	.byte	0x04, 0x37
        /*0002*/ 	.short	(.L_11 - .L_10)
.L_10:
        /*0004*/ 	.word	0x0000007c


	//----- nvinfo : EIATTR_KPARAM_INFO
	.align		4
.L_11:
        /*0008*/ 	.byte	0x04, 0x17
        /*000a*/ 	.short	(.L_13 - .L_12)
.L_12:
        /*000c*/ 	.word	0x00000000
        /*0010*/ 	.short	0x0009
        /*0012*/ 	.short	0x0044
        /*0014*/ 	.byte	0x00, 0xf0, 0x11, 0x00


	//----- nvinfo : EIATTR_KPARAM_INFO
	.align		4
.L_13:
        /*0018*/ 	.byte	0x04, 0x17
        /*001a*/ 	.short	(.L_15 - .L_14)
.L_14:
        /*001c*/ 	.word	0x00000000
        /*0020*/ 	.short	0x0008
        /*0022*/ 	.short	0x0040
        /*0024*/ 	.byte	0x00, 0xf0, 0x11, 0x00


	//----- nvinfo : EIATTR_KPARAM_INFO
	.align		4
.L_15:
        /*0028*/ 	.byte	0x04, 0x17
        /*002a*/ 	.short	(.L_17 - .L_16)
.L_16:
        /*002c*/ 	.word	0x00000000
        /*0030*/ 	.short	0x0007
        /*0032*/ 	.short	0x0038
        /*0034*/ 	.byte	0x00, 0xf4, 0x21, 0x00


	//----- nvinfo : EIATTR_KPARAM_INFO
	.align		4
.L_17:
        /*0038*/ 	.byte	0x04, 0x17
        /*003a*/ 	.short	(.L_19 - .L_18)
.L_18:
        /*003c*/ 	.word	0x00000000
        /*0040*/ 	.short	0x0006
        /*0042*/ 	.short	0x0030
        /*0044*/ 	.byte	0x00, 0xf4, 0x21, 0x00


	//----- nvinfo : EIATTR_KPARAM_INFO
	.align		4
.L_19:
        /*0048*/ 	.byte	0x04, 0x17
        /*004a*/ 	.short	(.L_21 - .L_20)
.L_20:
        /*004c*/ 	.word	0x00000000
        /*0050*/ 	.short	0x0005
        /*0052*/ 	.short	0x0028
        /*0054*/ 	.byte	0x00, 0xf4, 0x21, 0x00


	//----- nvinfo : EIATTR_KPARAM_INFO
	.align		4
.L_21:
        /*0058*/ 	.byte	0x04, 0x17
        /*005a*/ 	.short	(.L_23 - .L_22)
.L_22:
        /*005c*/ 	.word	0x00000000
        /*0060*/ 	.short	0x0004
        /*0062*/ 	.short	0x0020
        /*0064*/ 	.byte	0x00, 0xf4, 0x21, 0x00


	//----- nvinfo : EIATTR_KPARAM_INFO
	.align		4
.L_23:
        /*0068*/ 	.byte	0x04, 0x17
        /*006a*/ 	.short	(.L_25 - .L_24)
.L_24:
        /*006c*/ 	.word	0x00000000
        /*0070*/ 	.short	0x0003
        /*0072*/ 	.short	0x0018
        /*0074*/ 	.byte	0x00, 0xf4, 0x21, 0x00


	//----- nvinfo : EIATTR_KPARAM_INFO
	.align		4
.L_25:
        /*0078*/ 	.byte	0x04, 0x17
        /*007a*/ 	.short	(.L_27 - .L_26)
.L_26:
        /*007c*/ 	.word	0x00000000
        /*0080*/ 	.short	0x0002
        /*0082*/ 	.short	0x0010
        /*0084*/ 	.byte	0x00, 0xf4, 0x21, 0x00


	//----- nvinfo : EIATTR_KPARAM_INFO
	.align		4
.L_27:
        /*0088*/ 	.byte	0x04, 0x17
        /*008a*/ 	.short	(.L_29 - .L_28)
.L_28:
        /*008c*/ 	.word	0x00000000
        /*0090*/ 	.short	0x0001
        /*0092*/ 	.short	0x0008
        /*0094*/ 	.byte	0x00, 0xf4, 0x21, 0x00


	//----- nvinfo : EIATTR_KPARAM_INFO
	.align		4
.L_29:
        /*0098*/ 	.byte	0x04, 0x17
        /*009a*/ 	.short	(.L_31 - .L_30)
.L_30:
        /*009c*/ 	.word	0x00000000
        /*00a0*/ 	.short	0x0000
        /*00a2*/ 	.short	0x0000
        /*00a4*/ 	.byte	0x00, 0xf4, 0x21, 0x00


	//----- nvinfo : EIATTR_SPARSE_MMA_MASK
	.align		4
.L_31:
        /*00a8*/ 	.byte	0x03, 0x50
        /*00aa*/ 	.short	0x0000


	//----- nvinfo : EIATTR_MAXREG_COUNT
	.align		4
        /*00ac*/ 	.byte	0x03, 0x1b
        /*00ae*/ 	.short	0x00ff


	//----- nvinfo : EIATTR_EXIT_INSTR_OFFSETS
	.align		4
        /*00b0*/ 	.byte	0x04, 0x1c
        /*00b2*/ 	.short	(.L_33 - .L_32)


	//   ....[0]....
.L_32:
        /*00b4*/ 	.word	0x000019c0


	//   ....[1]....
        /*00b8*/ 	.word	0x00001a00


	//----- nvinfo : EIATTR_REQNTID
	.align		4
.L_33:
        /*00bc*/ 	.byte	0x04, 0x10
        /*00be*/ 	.short	(.L_35 - .L_34)
.L_34:
        /*00c0*/ 	.word	0x00000100
        /*00c4*/ 	.word	0x00000001
        /*00c8*/ 	.word	0x00000001


	//----- nvinfo : EIATTR_CBANK_PARAM_SIZE
	.align		4
.L_35:
        /*00cc*/ 	.byte	0x03, 0x19
        /*00ce*/ 	.short	0x0048


	//----- nvinfo : EIATTR_PARAM_CBANK
	.align		4
        /*00d0*/ 	.byte	0x04, 0x0a
        /*00d2*/ 	.short	(.L_37 - .L_36)
	.align		4
.L_36:
        /*00d4*/ 	.word	index@(.nv.constant0.triton_poi_fused__native_batch_norm_legit_no_training_add_relu_18)
        /*00d8*/ 	.short	0x0210
        /*00da*/ 	.short	0x0048


	//----- nvinfo : EIATTR_SW_WAR
	.align		4
.L_37:
        /*00dc*/ 	.byte	0x04, 0x36
        /*00de*/ 	.short	(.L_39 - .L_38)
.L_38:
        /*00e0*/ 	.word	0x00000008
.L_39:


//--------------------- .nv.callgraph             --------------------------
	.section	.nv.callgraph,"",@"SHT_CUDA_CALLGRAPH"
	.align	4
	.sectionentsize	8
	.align		4
        /*0000*/ 	.word	0x00000000
	.align		4
        /*0004*/ 	.word	0xffffffff
	.align		4
        /*0008*/ 	.word	0x00000000
	.align		4
        /*000c*/ 	.word	0xfffffffe
	.align		4
        /*0010*/ 	.word	0x00000000
	.align		4
        /*0014*/ 	.word	0xfffffffd
	.align		4
        /*0018*/ 	.word	0x00000000
	.align		4
        /*001c*/ 	.word	0xfffffffc


//--------------------- .nv.constant4             --------------------------
	.section	.nv.constant4,"a",@progbits
	.align	8
	.align		8
.nv.constant4:
        /*0000*/ 	.dword	_$_str
	.align		8
        /*0008*/ 	.dword	_$_str_$_2


//--------------------- .text.triton_poi_fused__native_batch_norm_legit_no_training_add_relu_18 --------------------------
	.section	.text.triton_poi_fused__native_batch_norm_legit_no_training_add_relu_18,"ax",@progbits
	.sectionflags	@"SHF_BARRIERS=1"
	.align	128
        .global         triton_poi_fused__native_batch_norm_legit_no_training_add_relu_18
        .type           triton_poi_fused__native_batch_norm_legit_no_training_add_relu_18,@function
        .size           triton_poi_fused__native_batch_norm_legit_no_training_add_relu_18,(.L_x_1 - triton_poi_fused__native_batch_norm_legit_no_training_add_relu_18)
        .other          triton_poi_fused__native_batch_norm_legit_no_training_add_relu_18,@"STO_CUDA_ENTRY STV_DEFAULT"
triton_poi_fused__native_batch_norm_legit_no_training_add_relu_18:
.text.triton_poi_fused__native_batch_norm_legit_no_training_add_relu_18:
[----:B------:R-:W0:Y:S01]  /*0000*/  LDC R1, c[0x0][0x28] ;  /* 0x00000a00ff017b82 */ /* 0x000e220000000800 */
[----:B------:R-:W1:Y:S07]  /*0010*/  S2R R33, SR_CTAID.Y ;  /* 0x0000000000217919 */ /* 0x000e6e0000002600 */
[----:B------:R-:W2:Y:S01]  /*0020*/  LDC.64 R20, c[0x0][0x210] ;  /* 0x00008400ff147b82 */ /* 0x000ea20000000a00 */
[----:B------:R-:W-:Y:S01]  /*0030*/  ULDC.64 UR6, c[0x0][0x208] ;  /* 0x0000820000067ab9 */ /* 0x000fe20000000a00 */
[----:B------:R-:W-:Y:S01]  /*0040*/  CS2R R8, SRZ ;  /* 0x0000000000087805 */ /* 0x000fe2000001ff00 */
[----:B------:R-:W3:Y:S01]  /*0050*/  S2R R32, SR_TID.X ;  /* 0x0000000000207919 */ /* 0x000ee20000002100 */
[----:B------:R-:W4:Y:S04]  /*0060*/  S2R R29, SR_CTAID.X ;  /* 0x00000000001d7919 */ /* 0x000f280000002500 */
[----:B------:R-:W5:Y:S08]  /*0070*/  LDC.64 R24, c[0x0][0x218] ;  /* 0x00008600ff187b82 */ /* 0x000f700000000a00 */
[----:B------:R-:W2:Y:S01]  /*0080*/  LDC.64 R34, c[0x0][0x220] ;  /* 0x00008800ff227b82 */ /* 0x000ea20000000a00 */
[----:B------:R-:W-:-:S02]  /*0090*/  CS2R R14, SRZ ;  /* 0x00000000000e7805 */ /* 0x000fc4000001ff00 */
[----:B------:R-:W-:-:S05]  /*00a0*/  CS2R R16, SRZ ;  /* 0x0000000000107805 */ /* 0x000fca000001ff00 */
[----:B------:R-:W2:Y:S01]  /*00b0*/  LDC.64 R38, c[0x0][0x230] ;  /* 0x00008c00ff267b82 */ /* 0x000ea20000000a00 */
[----:B-1----:R-:W-:Y:S02]  /*00c0*/  IMAD.SHL.U32 R33, R33, 0x10, RZ ;  /* 0x0000001021217824 */ /* 0x002fe400078e00ff */
[C---:B---3--:R-:W-:Y:S01]  /*00d0*/  IMAD.SHL.U32 R26, R32.reuse, 0x4, RZ ;  /* 0x00000004201a7824 */ /* 0x048fe200078e00ff */
[----:B------:R-:W-:Y:S02]  /*00e0*/  SHF.R.U32.HI R2, RZ, 0x2, R32 ;  /* 0x00000002ff027819 */ /* 0x000fe40000011620 */
[----:B------:R-:W-:Y:S02]  /*00f0*/  LOP3.LUT R0, R32, 0xc0, RZ, 0xc0, !PT ;  /* 0x000000c020007812 */ /* 0x000fe400078ec0ff */
[----:B------:R-:W-:Y:S02]  /*0100*/  LOP3.LUT R31, R33, 0xc, R26, 0xf8, !PT ;  /* 0x0000000c211f7812 */ /* 0x000fe400078ef81a */
[----:B------:R-:W-:-:S02]  /*0110*/  SGXT.U32 R2, R2, 0x4 ;  /* 0x000000040202781a */ /* 0x000fc40000000000 */
[----:B------:R-:W-:Y:S01]  /*0120*/  SHF.R.U32.HI R3, RZ, 0x2, R0 ;  /* 0x00000002ff037819 */ /* 0x000fe20000011600 */
[----:B----4-:R-:W-:Y:S01]  /*0130*/  IMAD.SHL.U32 R0, R29, 0x100, RZ ;  /* 0x000001001d007824 */ /* 0x010fe200078e00ff */
[----:B------:R-:W-:Y:S02]  /*0140*/  SHF.R.S32.HI R4, RZ, 0x1f, R31 ;  /* 0x0000001fff047819 */ /* 0x000fe4000001141f */
[----:B------:R-:W-:Y:S02]  /*0150*/  LOP3.LUT R3, R3, R2, RZ, 0xfc, !PT ;  /* 0x0000000203037212 */ /* 0x000fe400078efcff */
[----:B------:R-:W-:Y:S02]  /*0160*/  LEA.HI R4, R4, R31, RZ, 0x7 ;  /* 0x0000001f04047211 */ /* 0x000fe400078f38ff */
[----:B------:R-:W-:Y:S02]  /*0170*/  LOP3.LUT R28, R0, R3, RZ, 0xfc, !PT ;  /* 0x00000003001c7212 */ /* 0x000fe400078efcff */
[----:B------:R-:W-:-:S02]  /*0180*/  LOP3.LUT R2, R0, 0x40, R3, 0xfe, !PT ;  /* 0x0000004000027812 */ /* 0x000fc400078efe03 */
[----:B------:R-:W-:Y:S02]  /*0190*/  LOP3.LUT R12, R0, 0x80, R3, 0xfe, !PT ;  /* 0x00000080000c7812 */ /* 0x000fe400078efe03 */
[----:B------:R-:W-:Y:S01]  /*01a0*/  LOP3.LUT R0, R0, 0xc0, R3, 0xfe, !PT ;  /* 0x000000c000007812 */ /* 0x000fe200078efe03 */
[C---:B------:R-:W-:Y:S01]  /*01b0*/  IMAD.SHL.U32 R3, R4.reuse, 0x400, RZ ;  /* 0x0000040004037824 */ /* 0x040fe200078e00ff */
[----:B------:R-:W-:Y:S02]  /*01c0*/  LOP3.LUT R6, R4, 0xffffff80, RZ, 0xc0, !PT ;  /* 0xffffff8004067812 */ /* 0x000fe400078ec0ff */
[----:B------:R-:W-:Y:S02]  /*01d0*/  CS2R R4, SRZ ;  /* 0x0000000000047805 */ /* 0x000fe4000001ff00 */
[----:B------:R-:W-:Y:S02]  /*01e0*/  ISETP.GE.AND P0, PT, R31, 0x200, PT ;  /* 0x000002001f00780c */ /* 0x000fe40003f06270 */
[----:B------:R-:W-:Y:S01]  /*01f0*/  LOP3.LUT R10, R3, 0xfffe0000, RZ, 0xc0, !PT ;  /* 0xfffe0000030a7812 */ /* 0x000fe200078ec0ff */
[----:B------:R-:W-:Y:S01]  /*0200*/  IMAD.IADD R31, R31, 0x1, -R6 ;  /* 0x000000011f1f7824 */ /* 0x000fe200078e0a06 */
[----:B------:R-:W-:-:S02]  /*0210*/  ISETP.LT.AND P4, PT, R28, 0x400, !P0 ;  /* 0x000004001c00780c */ /* 0x000fc40004781270 */
[----:B------:R-:W-:Y:S02]  /*0220*/  CS2R R6, SRZ ;  /* 0x0000000000067805 */ /* 0x000fe4000001ff00 */
[----:B------:R-:W-:Y:S01]  /*0230*/  ISETP.LT.AND P2, PT, R12, 0x400, !P0 ;  /* 0x000004000c00780c */ /* 0x000fe20004741270 */
[----:B------:R-:W-:Y:S01]  /*0240*/  IMAD.IADD R13, R31, 0x1, R10 ;  /* 0x000000011f0d7824 */ /* 0x000fe200078e020a */
[----:B------:R-:W-:Y:S02]  /*0250*/  ISETP.LT.AND P1, PT, R0, 0x400, !P0 ;  /* 0x000004000000780c */ /* 0x000fe40004721270 */
[----:B------:R-:W-:Y:S01]  /*0260*/  ISETP.LT.AND P3, PT, R2, 0x400, !P0 ;  /* 0x000004000200780c */ /* 0x000fe20004761270 */
[--C-:B------:R-:W-:Y:S01]  /*0270*/  IMAD R28, R28, 0x80, R13.reuse ;  /* 0x000000801c1c7824 */ /* 0x100fe200078e020d */
[----:B------:R-:W-:Y:S01]  /*0280*/  LOP3.LUT R26, R26, 0xfc, RZ, 0xc0, !PT ;  /* 0x000000fc1a1a7812 */ /* 0x000fe200078ec0ff */
[----:B------:R-:W-:Y:S01]  /*0290*/  IMAD R3, R2, 0x80, R13 ;  /* 0x0000008002037824 */ /* 0x000fe200078e020d */
[----:B------:R-:W-:Y:S01]  /*02a0*/  CS2R R10, SRZ ;  /* 0x00000000000a7805 */ /* 0x000fe2000001ff00 */
[----:B--2---:R-:W-:Y:S01]  /*02b0*/  IMAD.WIDE R18, R28, 0x4, R20 ;  /* 0x000000041c127825 */ /* 0x004fe200078e0214 */
[----:B------:R-:W-:-:S03]  /*02c0*/  P2R R30, PR, RZ, 0x10 ;  /* 0x00000010ff1e7803 */ /* 0x000fc60000000000 */
[--C-:B------:R-:W-:Y:S01]  /*02d0*/  IMAD R2, R12, 0x80, R13.reuse ;  /* 0x000000800c027824 */ /* 0x100fe200078e020d */
[----:B------:R1:W2:Y:S01]  /*02e0*/  @P4 LDG.E.EL.128 R4, desc[UR6][R18.64] ;  /* 0x0000000612044981 */ /* 0x0002a2000c2e1d00 */
[----:B------:R-:W-:Y:S01]  /*02f0*/  IMAD R0, R0, 0x80, R13 ;  /* 0x0000008000007824 */ /* 0x000fe200078e020d */
[----:B------:R-:W-:Y:S01]  /*0300*/  CS2R R12, SRZ ;  /* 0x00000000000c7805 */ /* 0x000fe2000001ff00 */
[----:B------:R-:W-:-:S04]  /*0310*/  IMAD.WIDE R36, R3, 0x4, R20 ;  /* 0x0000000403247825 */ /* 0x000fc800078e0214 */
[----:B------:R-:W-:-:S04]  /*0320*/  IMAD.WIDE R22, R2, 0x4, R20 ;  /* 0x0000000402167825 */ /* 0x000fc800078e0214 */
[----:B-----5:R-:W-:Y:S01]  /*0330*/  IMAD.WIDE R24, R31, 0x4, R24 ;  /* 0x000000041f187825 */ /* 0x020fe200078e0218 */
[----:B-1----:R-:W-:Y:S01]  /*0340*/  CS2R R18, SRZ ;  /* 0x0000000000127805 */ /* 0x002fe2000001ff00 */
[----:B------:R1:W3:Y:S02]  /*0350*/  @P2 LDG.E.EL.128 R12, desc[UR6][R22.64] ;  /* 0x00000006160c2981 */ /* 0x0002e4000c2e1d00 */
[----:B------:R-:W-:Y:S01]  /*0360*/  IMAD.WIDE R20, R0, 0x4, R20 ;  /* 0x0000000400147825 */ /* 0x000fe200078e0214 */
[----:B------:R-:W-:Y:S01]  /*0370*/  PRMT R29, R26, 0x6540, R29 ;  /* 0x000065401a1d7816 */ /* 0x000fe2000000001d */
[----:B------:R-:W4:Y:S04]  /*0380*/  @P3 LDG.E.EL.128 R8, desc[UR6][R36.64] ;  /* 0x0000000624083981 */ /* 0x000f28000c2e1d00 */
[----:B------:R5:W2:Y:S01]  /*0390*/  @P1 LDG.E.EL.128 R16, desc[UR6][R20.64] ;  /* 0x0000000614101981 */ /* 0x000aa2000c2e1d00 */
[----:B-1----:R-:W-:-:S02]  /*03a0*/  CS2R R22, SRZ ;  /* 0x0000000000167805 */ /* 0x002fc4000001ff00 */
[----:B------:R-:W-:Y:S02]  /*03b0*/  CS2R R26, SRZ ;  /* 0x00000000001a7805 */ /* 0x000fe4000001ff00 */
[----:B0----5:R-:W-:Y:S01]  /*03c0*/  CS2R R20, SRZ ;  /* 0x0000000000147805 */ /* 0x021fe2000001ff00 */
[----:B------:R-:W-:-:S05]  /*03d0*/  IMAD.WIDE R34, R31, 0x4, R34 ;  /* 0x000000041f227825 */ /* 0x000fca00078e0222 */
[----:B------:R0:W4:Y:S02]  /*03e0*/  @!P0 LDG.E.EL.128 R20, desc[UR6][R24.64] ;  /* 0x0000000618148981 */ /* 0x000124000c2e1d00 */
[----:B0-----:R-:W-:-:S06]  /*03f0*/  CS2R R24, SRZ ;  /* 0x0000000000187805 */ /* 0x001fcc000001ff00 */
[----:B------:R-:W5:Y:S01]  /*0400*/  @!P0 LDG.E.EL.128 R24, desc[UR6][R34.64] ;  /* 0x0000000622188981 */ /* 0x000f62000c2e1d00 */
[----:B------:R-:W-:-:S04]  /*0410*/  IMAD.WIDE R38, R31, 0x4, R38 ;  /* 0x000000041f267825 */ /* 0x000fc800078e0226 */
[----:B-----5:R-:W-:-:S04]  /*0420*/  FADD R37, R24, 9.9999997473787516356e-06 ;  /* 0x3727c5ac18257421 */ /* 0x020fc80000000000 */
[----:B------:R-:W0:Y:S01]  /*0430*/  MUFU.SQRT R24, R37 ;  /* 0x0000002500187308 */ /* 0x000e220000002000 */
[----:B------:R-:W-:-:S07]  /*0440*/  FADD R25, R25, 9.9999997473787516356e-06 ;  /* 0x3727c5ac19197421 */ /* 0x000fce0000000000 */
[----:B------:R-:W1:Y:S01]  /*0450*/  MUFU.SQRT R34, R25 ;  /* 0x0000001900227308 */ /* 0x000e620000002000 */
[----:B------:R-:W-:Y:S01]  /*0460*/  FADD R36, R26, 9.9999997473787516356e-06 ;  /* 0x3727c5ac1a247421 */ /* 0x000fe20000000000 */
[C---:B0-----:R-:W-:Y:S02]  /*0470*/  FSETP.GT.AND P5, PT, R24.reuse, 8.50705917302346158658e+37, PT ;  /* 0x7e8000001800780b */ /* 0x041fe40003fa4000 */
[----:B------:R-:W-:Y:S01]  /*0480*/  FSETP.GEU.AND P4, PT, R24, 1.175494350822287508e-38, PT ;  /* 0x008000001800780b */ /* 0x000fe20003f8e000 */
[----:B------:R-:W-:-:S03]  /*0490*/  IMAD.MOV.U32 R26, RZ, RZ, 0x3e800000 ;  /* 0x3e800000ff1a7424 */ /* 0x000fc600078e00ff */
[----:B------:R-:W0:Y:S02]  /*04a0*/  MUFU.SQRT R36, R36 ;  /* 0x0000002400247308 */ /* 0x000e240000002000 */
[----:B------:R-:W-:-:S05]  /*04b0*/  FSEL R35, R26, 1, P5 ;  /* 0x3f8000001a237808 */ /* 0x000fca0002800000 */
[----:B------:R-:W-:Y:S01]  /*04c0*/  @P5 FMUL R24, R24, 0.25 ;  /* 0x3e80000018185820 */ /* 0x000fe20000400000 */
[----:B-1----:R-:W-:Y:S01]  /*04d0*/  FSETP.GT.AND P5, PT, R34, 8.50705917302346158658e+37, PT ;  /* 0x7e8000002200780b */ /* 0x002fe20003fa4000 */
[----:B------:R-:W-:Y:S02]  /*04e0*/  @!P4 FMUL R35, R35, 16777216 ;  /* 0x4b8000002323c820 */ /* 0x000fe40000400000 */
[----:B------:R-:W-:Y:S01]  /*04f0*/  @!P4 FMUL R24, R24, 16777216 ;  /* 0x4b8000001818c820 */ /* 0x000fe20000400000 */
[----:B------:R-:W-:Y:S01]  /*0500*/  FSETP.GEU.AND P4, PT, R34, 1.175494350822287508e-38, PT ;  /* 0x008000002200780b */ /* 0x000fe20003f8e000 */
[----:B------:R-:W-:Y:S01]  /*0510*/  FADD R27, R27, 9.9999997473787516356e-06 ;  /* 0x3727c5ac1b1b7421 */ /* 0x000fe20000000000 */
[----:B----4-:R-:W-:Y:S01]  /*0520*/  FADD R25, -R20, R8 ;  /* 0x0000000814197221 */ /* 0x010fe20000000100 */
[----:B------:R-:W-:-:S04]  /*0530*/  FSEL R8, R26, 1, P5 ;  /* 0x3f8000001a087808 */ /* 0x000fc80002800000 */
[----:B------:R-:W1:Y:S02]  /*0540*/  MUFU.SQRT R27, R27 ;  /* 0x0000001b001b7308 */ /* 0x000e640000002000 */
[----:B------:R-:W-:Y:S01]  /*0550*/  @P5 FMUL R34, R34, 0.25 ;  /* 0x3e80000022225820 */ /* 0x000fe20000400000 */
[----:B0-----:R-:W-:-:S03]  /*0560*/  FSETP.GT.AND P5, PT, R36, 8.50705917302346158658e+37, PT ;  /* 0x7e8000002400780b */ /* 0x001fc60003fa4000 */
[----:B------:R-:W-:Y:S01]  /*0570*/  @!P4 FMUL R34, R34, 16777216 ;  /* 0x4b8000002222c820 */ /* 0x000fe20000400000 */
[----:B------:R-:W-:Y:S01]  /*0580*/  @!P4 FMUL R8, R8, 16777216 ;  /* 0x4b8000000808c820 */ /* 0x000fe20000400000 */
[----:B------:R-:W-:Y:S01]  /*0590*/  FSETP.GEU.AND P4, PT, R36, 1.175494350822287508e-38, PT ;  /* 0x008000002400780b */ /* 0x000fe20003f8e000 */
[C---:B--2---:R-:W-:Y:S01]  /*05a0*/  FADD R4, -R20.reuse, R4 ;  /* 0x0000000414047221 */ /* 0x044fe20000000100 */
[C---:B---3--:R-:W-:Y:S01]  /*05b0*/  FADD R12, -R20.reuse, R12 ;  /* 0x0000000c140c7221 */ /* 0x048fe20000000100 */
[----:B------:R-:W-:Y:S01]  /*05c0*/  FADD R16, -R20, R16 ;  /* 0x0000001014107221 */ /* 0x000fe20000000100 */
[C---:B------:R-:W-:Y:S01]  /*05d0*/  FADD R20, -R21.reuse, R9 ;  /* 0x0000000915147221 */ /* 0x040fe20000000100 */
[----:B------:R-:W-:Y:S01]  /*05e0*/  FSEL R9, R26, 1, P5 ;  /* 0x3f8000001a097808 */ /* 0x000fe20002800000 */
[C---:B------:R-:W-:Y:S01]  /*05f0*/  FADD R5, -R21.reuse, R5 ;  /* 0x0000000515057221 */ /* 0x040fe20000000100 */
[C---:B------:R-:W-:Y:S01]  /*0600*/  FADD R13, -R21.reuse, R13 ;  /* 0x0000000d150d7221 */ /* 0x040fe20000000100 */
[----:B------:R-:W-:Y:S01]  /*0610*/  FADD R17, -R21, R17 ;  /* 0x0000001115117221 */ /* 0x000fe20000000100 */
[----:B------:R-:W-:Y:S01]  /*0620*/  @P5 FMUL R36, R36, 0.25 ;  /* 0x3e80000024245820 */ /* 0x000fe20000400000 */
[----:B------:R0:W2:Y:S01]  /*0630*/  MUFU.RCP R37, R24 ;  /* 0x0000001800257308 */ /* 0x0000a20000001000 */
[----:B-1----:R-:W-:Y:S01]  /*0640*/  FSETP.GT.AND P5, PT, R27, 8.50705917302346158658e+37, PT ;  /* 0x7e8000001b00780b */ /* 0x002fe20003fa4000 */
[C---:B------:R-:W-:Y:S01]  /*0650*/  FADD R6, -R22.reuse, R6 ;  /* 0x0000000616067221 */ /* 0x040fe20000000100 */
[----:B------:R-:W-:Y:S01]  /*0660*/  FADD R21, -R22, R10 ;  /* 0x0000000a16157221 */ /* 0x000fe20000000100 */
[----:B------:R-:W-:Y:S01]  /*0670*/  @!P4 FMUL R36, R36, 16777216 ;  /* 0x4b8000002424c820 */ /* 0x000fe20000400000 */
[----:B------:R-:W-:Y:S01]  /*0680*/  @!P4 FMUL R9, R9, 16777216 ;  /* 0x4b8000000909c820 */ /* 0x000fe20000400000 */
[C---:B0-----:R-:W-:Y:S01]  /*0690*/  FADD R24, -R22.reuse, R14 ;  /* 0x0000000e16187221 */ /* 0x041fe20000000100 */
[----:B------:R-:W-:Y:S01]  /*06a0*/  FADD R22, -R22, R18 ;  /* 0x0000001216167221 */ /* 0x000fe20000000100 */
[----:B------:R-:W-:Y:S01]  /*06b0*/  FADD R18, -R23, R11 ;  /* 0x0000000b17127221 */ /* 0x000fe20000000100 */
[C---:B------:R-:W-:Y:S01]  /*06c0*/  FSETP.GEU.AND P4, PT, R27.reuse, 1.175494350822287508e-38, PT ;  /* 0x008000001b00780b */ /* 0x040fe20003f8e000 */
[----:B------:R-:W0:Y:S01]  /*06d0*/  LDC.64 R10, c[0x0][0x228] ;  /* 0x00008a00ff0a7b82 */ /* 0x000e220000000a00 */
[----:B------:R-:W-:Y:S03]  /*06e0*/  MUFU.RCP R34, R34 ;  /* 0x0000002200227308 */ /* 0x000fe60000001000 */
[----:B------:R-:W-:-:S05]  /*06f0*/  @P5 FMUL R27, R27, 0.25 ;  /* 0x3e8000001b1b5820 */ /* 0x000fca0000400000 */
[----:B------:R-:W1:Y:S03]  /*0700*/  MUFU.RCP R36, R36 ;  /* 0x0000002400247308 */ /* 0x000e660000001000 */
[----:B------:R-:W-:Y:S01]  /*0710*/  @!P4 FMUL R27, R27, 16777216 ;  /* 0x4b8000001b1bc820 */ /* 0x000fe20000400000 */
[C---:B------:R-:W-:Y:S01]  /*0720*/  FADD R14, -R23.reuse, R7 ;  /* 0x00000007170e7221 */ /* 0x040fe20000000100 */
[C---:B------:R-:W-:Y:S01]  /*0730*/  FADD R15, -R23.reuse, R15 ;  /* 0x0000000f170f7221 */ /* 0x040fe20000000100 */
[----:B------:R-:W-:Y:S02]  /*0740*/  FADD R19, -R23, R19 ;  /* 0x0000001317137221 */ /* 0x000fe40000000100 */
[----:B------:R3:W4:Y:S01]  /*0750*/  MUFU.RCP R23, R27 ;  /* 0x0000001b00177308 */ /* 0x0007220000001000 */
[----:B------:R-:W-:Y:S01]  /*0760*/  FSEL R7, R26, 1, P5 ;  /* 0x3f8000001a077808 */ /* 0x000fe20002800000 */
[----:B--2---:R-:W-:Y:S01]  /*0770*/  FMUL R37, R37, R35 ;  /* 0x0000002325257220 */ /* 0x004fe20000400000 */
[----:B-1----:R-:W-:Y:S01]  /*0780*/  FMUL R26, R36, R9 ;  /* 0x00000009241a7220 */ /* 0x002fe20000400000 */
[----:B---3--:R-:W-:Y:S01]  /*0790*/  FMUL R27, R34, R8 ;  /* 0x00000008221b7220 */ /* 0x008fe20000400000 */
[----:B0-----:R-:W-:Y:S01]  /*07a0*/  IMAD.WIDE R34, R31, 0x4, R10 ;  /* 0x000000041f227825 */ /* 0x001fe200078e020a */
[----:B------:R-:W-:-:S02]  /*07b0*/  CS2R R8, SRZ ;  /* 0x0000000000087805 */ /* 0x000fc4000001ff00 */
[----:B------:R-:W-:Y:S01]  /*07c0*/  CS2R R10, SRZ ;  /* 0x00000000000a7805 */ /* 0x000fe2000001ff00 */
[----:B------:R-:W-:Y:S01]  /*07d0*/  @!P4 FMUL R7, R7, 16777216 ;  /* 0x4b8000000707c820 */ /* 0x000fe20000400000 */
[C---:B------:R-:W-:Y:S01]  /*07e0*/  FMUL R22, R26.reuse, R22 ;  /* 0x000000161a167220 */ /* 0x040fe20000400000 */
[C---:B------:R-:W-:Y:S01]  /*07f0*/  FMUL R24, R26.reuse, R24 ;  /* 0x000000181a187220 */ /* 0x040fe20000400000 */
[C---:B------:R-:W-:Y:S01]  /*0800*/  FMUL R21, R26.reuse, R21 ;  /* 0x000000151a157220 */ /* 0x040fe20000400000 */
[----:B------:R-:W-:Y:S01]  /*0810*/  FMUL R20, R27, R20 ;  /* 0x000000141b147220 */ /* 0x000fe20000400000 */
[----:B------:R0:W2:Y:S01]  /*0820*/  @!P0 LDG.E.EL.128 R8, desc[UR6][R34.64] ;  /* 0x0000000622088981 */ /* 0x0000a2000c2e1d00 */
[----:B----4-:R-:W-:Y:S01]  /*0830*/  FMUL R23, R23, R7 ;  /* 0x0000000717177220 */ /* 0x010fe20000400000 */
[----:B------:R-:W-:Y:S01]  /*0840*/  FMUL R26, R26, R6 ;  /* 0x000000061a1a7220 */ /* 0x000fe20000400000 */
[----:B------:R-:W-:Y:S01]  /*0850*/  CS2R R6, SRZ ;  /* 0x0000000000067805 */ /* 0x000fe2000001ff00 */
[C---:B0-----:R-:W-:Y:S01]  /*0860*/  FMUL R34, R27.reuse, R17 ;  /* 0x000000111b227220 */ /* 0x041fe20000400000 */
[C---:B------:R-:W-:Y:S01]  /*0870*/  FMUL R35, R27.reuse, R13 ;  /* 0x0000000d1b237220 */ /* 0x040fe20000400000 */
[----:B------:R-:W-:Y:S01]  /*0880*/  FMUL R27, R27, R5 ;  /* 0x000000051b1b7220 */ /* 0x000fe20000400000 */
[----:B------:R-:W-:Y:S01]  /*0890*/  FMUL R17, R37, R4 ;  /* 0x0000000425117220 */ /* 0x000fe20000400000 */
[----:B------:R-:W-:-:S06]  /*08a0*/  CS2R R4, SRZ ;  /* 0x0000000000047805 */ /* 0x000fcc000001ff00 */
[----:B------:R0:W2:Y:S01]  /*08b0*/  @!P0 LDG.E.EL.128 R4, desc[UR6][R38.64] ;  /* 0x0000000626048981 */ /* 0x0000a2000c2e1d00 */
[----:B------:R-:W1:Y:S01]  /*08c0*/  S2R R31, SR_TID.X ;  /* 0x00000000001f7919 */ /* 0x000e620000002100 */
[C---:B------:R-:W-:Y:S01]  /*08d0*/  FMUL R13, R37.reuse, R12 ;  /* 0x0000000c250d7220 */ /* 0x040fe20000400000 */
[C---:B------:R-:W-:Y:S01]  /*08e0*/  FMUL R12, R37.reuse, R25 ;  /* 0x00000019250c7220 */ /* 0x040fe20000400000 */
[----:B------:R-:W-:Y:S01]  /*08f0*/  FMUL R16, R37, R16 ;  /* 0x0000001025107220 */ /* 0x000fe20000400000 */
[----:B------:R-:W3:Y:S01]  /*0900*/  S2UR UR5, SR_CgaCtaId ;  /* 0x00000000000579c3 */ /* 0x000ee20000008800 */
[----:B------:R-:W-:-:S04]  /*0910*/  SHF.R.U32.HI R32, RZ, 0x6, R32 ;  /* 0x00000006ff207819 */ /* 0x000fc80000011620 */
[----:B------:R-:W-:Y:S01]  /*0920*/  SGXT.U32 R32, R32, 0x2 ;  /* 0x000000022020781a */ /* 0x000fe20000000000 */
[C---:B------:R-:W-:Y:S01]  /*0930*/  FMUL R14, R23.reuse, R14 ;  /* 0x0000000e170e7220 */ /* 0x040fe20000400000 */
[----:B------:R-:W-:Y:S01]  /*0940*/  FMUL R18, R23, R18 ;  /* 0x0000001217127220 */ /* 0x000fe20000400000 */
[----:B------:R-:W-:Y:S01]  /*0950*/  UMOV UR4, 0x400 ;  /* 0x0000040000047882 */ /* 0x000fe20000000000 */
[----:B0-----:R-:W0:Y:S01]  /*0960*/  LDC.64 R38, c[0x0][0x238] ;  /* 0x00008e00ff267b82 */ /* 0x001e220000000a00 */
[----:B---3--:R-:W-:Y:S01]  /*0970*/  UPRMT UR4, UR5, 0x654, UR4 ;  /* 0x0000065405047896 */ /* 0x008fe20008000004 */
[----:B------:R-:W-:Y:S01]  /*0980*/  ISETP.GE.AND P0, PT, R29, 0x400, PT ;  /* 0x000004001d00780c */ /* 0x000fe20003f06270 */
[-CC-:B--2---:R-:W-:Y:S01]  /*0990*/  FFMA R17, R17, R8.reuse, R4.reuse ;  /* 0x0000000811117223 */ /* 0x184fe20000000004 */
[-CC-:B------:R-:W-:Y:S01]  /*09a0*/  FFMA R12, R12, R8.reuse, R4.reuse ;  /* 0x000000080c0c7223 */ /* 0x180fe20000000004 */
[-CC-:B------:R-:W-:Y:S01]  /*09b0*/  FFMA R13, R13, R8.reuse, R4.reuse ;  /* 0x000000080d0d7223 */ /* 0x180fe20000000004 */
[----:B------:R-:W-:Y:S01]  /*09c0*/  FFMA R4, R16, R8, R4 ;  /* 0x0000000810047223 */ /* 0x000fe20000000004 */
[-CC-:B------:R-:W-:Y:S01]  /*09d0*/  FFMA R25, R27, R9.reuse, R5.reuse ;  /* 0x000000091b197223 */ /* 0x180fe20000000005 */
[-CC-:B------:R-:W-:Y:S01]  /*09e0*/  FFMA R27, R20, R9.reuse, R5.reuse ;  /* 0x00000009141b7223 */ /* 0x180fe20000000005 */
[-CC-:B------:R-:W-:Y:S01]  /*09f0*/  FFMA R8, R35, R9.reuse, R5.reuse ;  /* 0x0000000923087223 */ /* 0x180fe20000000005 */
[----:B------:R-:W-:Y:S01]  /*0a00*/  FFMA R5, R34, R9, R5 ;  /* 0x0000000922057223 */ /* 0x000fe20000000005 */
[----:B-1----:R-:W-:-:S02]  /*0a10*/  LOP3.LUT R9, R31, 0xc0, RZ, 0xc0, !PT ;  /* 0x000000c01f097812 */ /* 0x002fc400078ec0ff */
[----:B------:R-:W-:Y:S02]  /*0a20*/  SHF.R.U32.HI R20, RZ, 0x2, R31 ;  /* 0x00000002ff147819 */ /* 0x000fe4000001161f */
[----:B------:R-:W-:Y:S02]  /*0a30*/  SHF.R.U32.HI R9, RZ, 0x2, R9 ;  /* 0x00000002ff097819 */ /* 0x000fe40000011609 */
[----:B------:R-:W-:Y:S01]  /*0a40*/  SGXT.U32 R20, R20, 0x4 ;  /* 0x000000041414781a */ /* 0x000fe20000000000 */
[-CC-:B------:R-:W-:Y:S01]  /*0a50*/  FFMA R34, R26, R10.reuse, R6.reuse ;  /* 0x0000000a1a227223 */ /* 0x180fe20000000006 */
[--C-:B------:R-:W-:Y:S02]  /*0a60*/  FFMA R24, R24, R10, R6.reuse ;  /* 0x0000000a18187223 */ /* 0x100fe40000000006 */
[----:B------:R-:W-:Y:S01]  /*0a70*/  LOP3.LUT R20, R9, R20, RZ, 0xfc, !PT ;  /* 0x0000001409147212 */ /* 0x000fe200078efcff */
[----:B------:R-:W-:Y:S01]  /*0a80*/  FFMA R9, R21, R10, R6 ;  /* 0x0000000a15097223 */ /* 0x000fe20000000006 */
[----:B------:R-:W-:-:S02]  /*0a90*/  IMAD.SHL.U32 R21, R31, 0x400, RZ ;  /* 0x000004001f157824 */ /* 0x000fc400078e00ff */
[----:B------:R-:W-:Y:S01]  /*0aa0*/  FFMA R10, R22, R10, R6 ;  /* 0x0000000a160a7223 */ /* 0x000fe20000000006 */
[----:B------:R-:W-:Y:S02]  /*0ab0*/  LOP3.LUT R26, R33, R32, RZ, 0xfc, !PT ;  /* 0x00000020211a7212 */ /* 0x000fe400078efcff */
[----:B------:R-:W-:Y:S02]  /*0ac0*/  LOP3.LUT R6, R33, 0x4, R32, 0xfe, !PT ;  /* 0x0000000421067812 */ /* 0x000fe400078efe20 */
[----:B------:R-:W-:Y:S01]  /*0ad0*/  LOP3.LUT R16, R33, 0x8, R32, 0xfe, !PT ;  /* 0x0000000821107812 */ /* 0x000fe200078efe20 */
[C---:B------:R-:W-:Y:S01]  /*0ae0*/  FMUL R22, R23.reuse, R19 ;  /* 0x0000001317167220 */ /* 0x040fe20000400000 */
[----:B------:R-:W-:Y:S01]  /*0af0*/  LOP3.LUT R33, R33, 0xc, R32, 0xfe, !PT ;  /* 0x0000000c21217812 */ /* 0x000fe200078efe20 */
[----:B------:R-:W-:Y:S01]  /*0b00*/  FMUL R32, R23, R15 ;  /* 0x0000000f17207220 */ /* 0x000fe20000400000 */
[----:B------:R-:W-:Y:S01]  /*0b10*/  LOP3.LUT R15, R21, 0xc00, RZ, 0xc0, !PT ;  /* 0x00000c00150f7812 */ /* 0x000fe200078ec0ff */
[-CC-:B------:R-:W-:Y:S01]  /*0b20*/  FFMA R37, R14, R11.reuse, R7.reuse ;  /* 0x0000000b0e257223 */ /* 0x180fe20000000007 */
[-CC-:B------:R-:W-:Y:S01]  /*0b30*/  FFMA R19, R18, R11.reuse, R7.reuse ;  /* 0x0000000b12137223 */ /* 0x180fe20000000007 */
[-CC-:B------:R-:W-:Y:S01]  /*0b40*/  FFMA R32, R32, R11.reuse, R7.reuse ;  /* 0x0000000b20207223 */ /* 0x180fe20000000007 */
[----:B------:R-:W-:Y:S01]  /*0b50*/  FFMA R23, R22, R11, R7 ;  /* 0x0000000b16177223 */ /* 0x000fe20000000007 */
[----:B------:R-:W-:-:S02]  /*0b60*/  LOP3.LUT R7, R15, 0x100, RZ, 0xfc, !PT ;  /* 0x000001000f077812 */ /* 0x000fc400078efcff */
[----:B------:R-:W-:Y:S02]  /*0b70*/  LOP3.LUT R20, R20, R15, RZ, 0xfc, !PT ;  /* 0x0000000f14147212 */ /* 0x000fe400078efcff */
[----:B------:R-:W-:Y:S02]  /*0b80*/  LEA.HI R7, R7, UR4, RZ, 0x1a ;  /* 0x0000000407077c11 */ /* 0x000fe4000f8fd0ff */
[----:B------:R-:W-:Y:S02]  /*0b90*/  FSETP.GEU.AND P4, PT, R34, RZ, PT ;  /* 0x000000ff2200720b */ /* 0x000fe40003f8e000 */
[C---:B------:R-:W-:Y:S01]  /*0ba0*/  LOP3.LUT R11, R15.reuse, 0x200, RZ, 0xfc, !PT ;  /* 0x000002000f0b7812 */ /* 0x040fe200078efcff */
[----:B------:R-:W-:Y:S01]  /*0bb0*/  IMAD R21, R20, 0x4, R7 ;  /* 0x0000000414157824 */ /* 0x000fe200078e0207 */
[C---:B------:R-:W-:Y:S02]  /*0bc0*/  LOP3.LUT R14, R15.reuse, 0x300, RZ, 0xfc, !PT ;  /* 0x000003000f0e7812 */ /* 0x040fe400078efcff */
[----:B------:R-:W-:-:S02]  /*0bd0*/  LEA.HI R15, R15, UR4, RZ, 0x1a ;  /* 0x000000040f0f7c11 */ /* 0x000fc4000f8fd0ff */
[----:B------:R-:W-:Y:S02]  /*0be0*/  FSEL R7, R34, RZ, P4 ;  /* 0x000000ff22077208 */ /* 0x000fe40002000000 */
[----:B------:R-:W-:Y:S02]  /*0bf0*/  FSETP.GEU.AND P5, PT, R25, RZ, PT ;  /* 0x000000ff1900720b */ /* 0x000fe40003fae000 */
[----:B------:R-:W-:Y:S02]  /*0c00*/  FSETP.GEU.AND P4, PT, R17, RZ, PT ;  /* 0x000000ff1100720b */ /* 0x000fe40003f8e000 */
[----:B------:R-:W-:Y:S01]  /*0c10*/  LEA.HI R35, R14, UR4, RZ, 0x1a ;  /* 0x000000040e237c11 */ /* 0x000fe2000f8fd0ff */
[----:B------:R-:W-:Y:S01]  /*0c20*/  IMAD R14, R20, 0x4, R15 ;  /* 0x00000004140e7824 */ /* 0x000fe200078e020f */
[----:B------:R-:W-:Y:S02]  /*0c30*/  FSEL R15, R25, RZ, P5 ;  /* 0x000000ff190f7208 */ /* 0x000fe40002800000 */
[----:B------:R-:W-:-:S02]  /*0c40*/  FSEL R18, R17, RZ, P4 ;  /* 0x000000ff11127208 */ /* 0x000fc40002000000 */
[----:B------:R-:W-:Y:S02]  /*0c50*/  SHF.R.S32.HI R25, RZ, 0x1f, R26 ;  /* 0x0000001fff197819 */ /* 0x000fe4000001141a */
[----:B------:R-:W-:Y:S02]  /*0c60*/  FSETP.GEU.AND P4, PT, R9, RZ, PT ;  /* 0x000000ff0900720b */ /* 0x000fe40003f8e000 */
[----:B------:R-:W-:Y:S02]  /*0c70*/  LEA.HI R11, R11, UR4, RZ, 0x1a ;  /* 0x000000040b0b7c11 */ /* 0x000fe4000f8fd0ff */
[----:B------:R-:W-:Y:S02]  /*0c80*/  FSETP.GEU.AND P5, PT, R19, RZ, PT ;  /* 0x000000ff1300720b */ /* 0x000fe40003fae000 */
[----:B------:R-:W-:Y:S02]  /*0c90*/  LEA.HI R25, R25, R26, RZ, 0x7 ;  /* 0x0000001a19197211 */ /* 0x000fe400078f38ff */
[----:B------:R-:W-:Y:S01]  /*0ca0*/  FSEL R9, R9, RZ, P4 ;  /* 0x000000ff09097208 */ /* 0x000fe20002000000 */
[----:B------:R-:W-:Y:S01]  /*0cb0*/  IMAD R22, R20, 0x4, R11 ;  /* 0x0000000414167824 */ /* 0x000fe200078e020b */
[----:B------:R-:W-:-:S02]  /*0cc0*/  FSETP.GEU.AND P4, PT, R12, RZ, PT ;  /* 0x000000ff0c00720b */ /* 0x000fc40003f8e000 */
[----:B------:R-:W-:Y:S02]  /*0cd0*/  FSEL R11, R19, RZ, P5 ;  /* 0x000000ff130b7208 */ /* 0x000fe40002800000 */
[----:B------:R-:W-:Y:S02]  /*0ce0*/  FSETP.GEU.AND P5, PT, R27, RZ, PT ;  /* 0x000000ff1b00720b */ /* 0x000fe40003fae000 */
[----:B------:R-:W-:Y:S02]  /*0cf0*/  LOP3.LUT R17, R25, 0x3fff80, RZ, 0xc0, !PT ;  /* 0x003fff8019117812 */ /* 0x000fe400078ec0ff */
[----:B------:R-:W-:Y:S02]  /*0d00*/  FSEL R36, R12, RZ, P4 ;  /* 0x000000ff0c247208 */ /* 0x000fe40002000000 */
[----:B------:R-:W-:Y:S02]  /*0d10*/  FSETP.GEU.AND P4, PT, R13, RZ, PT ;  /* 0x000000ff0d00720b */ /* 0x000fe40003f8e000 */
[----:B------:R-:W-:Y:S01]  /*0d20*/  FSEL R19, R27, RZ, P5 ;  /* 0x000000ff1b137208 */ /* 0x000fe20002800000 */
[----:B------:R-:W-:Y:S01]  /*0d30*/  IMAD.IADD R27, R26, 0x1, -R17 ;  /* 0x000000011a1b7824 */ /* 0x000fe200078e0a11 */
[----:B------:R-:W-:-:S02]  /*0d40*/  FSEL R17, R13, RZ, P4 ;  /* 0x000000ff0d117208 */ /* 0x000fc40002000000 */
[----:B------:R-:W-:Y:S01]  /*0d50*/  SHF.R.S32.HI R13, RZ, 0x1f, R6 ;  /* 0x0000001fff0d7819 */ /* 0x000fe20000011406 */
[----:B------:R-:W-:Y:S01]  /*0d60*/  IMAD.SHL.U32 R25, R25, 0x1000, RZ ;  /* 0x0000100019197824 */ /* 0x000fe200078e00ff */
[C---:B------:R-:W-:Y:S02]  /*0d70*/  FSETP.GEU.AND P4, PT, R8.reuse, RZ, PT ;  /* 0x000000ff0800720b */ /* 0x040fe40003f8e000 */
[----:B------:R-:W-:Y:S02]  /*0d80*/  LEA.HI R13, R13, R6, RZ, 0x7 ;  /* 0x000000060d0d7211 */ /* 0x000fe400078f38ff */
[----:B------:R-:W-:Y:S02]  /*0d90*/  FSEL R8, R8, RZ, P4 ;  /* 0x000000ff08087208 */ /* 0x000fe40002000000 */
[----:B------:R-:W-:Y:S02]  /*0da0*/  FSETP.GEU.AND P4, PT, R24, RZ, PT ;  /* 0x000000ff1800720b */ /* 0x000fe40003f8e000 */
[----:B------:R-:W-:Y:S01]  /*0db0*/  LOP3.LUT R12, R25, 0xfff80000, RZ, 0xc0, !PT ;  /* 0xfff80000190c7812 */ /* 0x000fe200078ec0ff */
[----:B------:R-:W-:Y:S01]  /*0dc0*/  IMAD R20, R20, 0x4, R35 ;  /* 0x0000000414147824 */ /* 0x000fe200078e0223 */
[C---:B------:R-:W-:Y:S01]  /*0dd0*/  LOP3.LUT R25, R13.reuse, 0x3fff80, RZ, 0xc0, !PT ;  /* 0x003fff800d197812 */ /* 0x040fe200078ec0ff */
[----:B------:R-:W-:Y:S01]  /*0de0*/  IMAD.SHL.U32 R13, R13, 0x1000, RZ ;  /* 0x000010000d0d7824 */ /* 0x000fe200078e00ff */
[----:B------:R-:W-:-:S02]  /*0df0*/  FSEL R35, R24, RZ, P4 ;  /* 0x000000ff18237208 */ /* 0x000fc40002000000 */
[----:B------:R-:W-:Y:S01]  /*0e00*/  FSETP.GEU.AND P4, PT, R32, RZ, PT ;  /* 0x000000ff2000720b */ /* 0x000fe20003f8e000 */
[----:B------:R-:W-:Y:S01]  /*0e10*/  IMAD.IADD R24, R6, 0x1, -R25 ;  /* 0x0000000106187824 */ /* 0x000fe200078e0a19 */
[----:B------:R-:W-:Y:S02]  /*0e20*/  LEA R27, R27, R12, 0xa ;  /* 0x0000000c1b1b7211 */ /* 0x000fe400078e50ff */
[----:B------:R-:W-:Y:S02]  /*0e30*/  LOP3.LUT R13, R13, 0xfff80000, RZ, 0xc0, !PT ;  /* 0xfff800000d0d7812 */ /* 0x000fe400078ec0ff */
[----:B------:R-:W-:Y:S02]  /*0e40*/  FSEL R12, R32, RZ, P4 ;  /* 0x000000ff200c7208 */ /* 0x000fe40002000000 */
[----:B------:R-:W-:Y:S01]  /*0e50*/  FSETP.GEU.AND P4, PT, R4, RZ, PT ;  /* 0x000000ff0400720b */ /* 0x000fe20003f8e000 */
[----:B------:R-:W-:Y:S01]  /*0e60*/  IMAD R24, R24, 0x400, R13 ;  /* 0x0000040018187824 */ /* 0x000fe200078e020d */
[----:B------:R-:W-:-:S02]  /*0e70*/  SHF.R.S32.HI R25, RZ, 0x1f, R16 ;  /* 0x0000001fff197819 */ /* 0x000fc40000011410 */
[----:B------:R-:W-:Y:S02]  /*0e80*/  FSEL R13, R4, RZ, P4 ;  /* 0x000000ff040d7208 */ /* 0x000fe40002000000 */
[----:B------:R-:W-:Y:S02]  /*0e90*/  FSETP.GEU.AND P4, PT, R5, RZ, PT ;  /* 0x000000ff0500720b */ /* 0x000fe40003f8e000 */
[----:B------:R-:W-:Y:S02]  /*0ea0*/  LEA.HI R25, R25, R16, RZ, 0x7 ;  /* 0x0000001019197211 */ /* 0x000fe400078f38ff */
[----:B------:R-:W-:Y:S02]  /*0eb0*/  FSEL R32, R5, RZ, P4 ;  /* 0x000000ff05207208 */ /* 0x000fe40002000000 */
[C---:B------:R-:W-:Y:S01]  /*0ec0*/  LOP3.LUT R5, R25.reuse, 0x3fff80, RZ, 0xc0, !PT ;  /* 0x003fff8019057812 */ /* 0x040fe200078ec0ff */
[----:B------:R-:W-:-:S04]  /*0ed0*/  IMAD.SHL.U32 R25, R25, 0x1000, RZ ;  /* 0x0000100019197824 */ /* 0x000fc800078e00ff */
[----:B------:R-:W-:Y:S01]  /*0ee0*/  IMAD.IADD R5, R16, 0x1, -R5 ;  /* 0x0000000110057824 */ /* 0x000fe200078e0a05 */
[----:B------:R-:W-:Y:S02]  /*0ef0*/  LOP3.LUT R4, R25, 0xfff80000, RZ, 0xc0, !PT ;  /* 0xfff8000019047812 */ /* 0x000fe400078ec0ff */
[----:B------:R-:W-:-:S03]  /*0f00*/  FSETP.GEU.AND P5, PT, R37, RZ, PT ;  /* 0x000000ff2500720b */ /* 0x000fc60003fae000 */
[----:B------:R-:W-:Y:S01]  /*0f10*/  IMAD R25, R5, 0x400, R4 ;  /* 0x0000040005197824 */ /* 0x000fe200078e0204 */
[----:B------:R-:W-:Y:S02]  /*0f20*/  SHF.R.S32.HI R4, RZ, 0x1f, R33 ;  /* 0x0000001fff047819 */ /* 0x000fe40000011421 */
[----:B------:R-:W-:Y:S02]  /*0f30*/  FSEL R37, R37, RZ, P5 ;  /* 0x000000ff25257208 */ /* 0x000fe40002800000 */
[----:B------:R-:W-:Y:S02]  /*0f40*/  LEA.HI R4, R4, R33, RZ, 0x7 ;  /* 0x0000002104047211 */ /* 0x000fe400078f38ff */
[----:B------:R-:W-:Y:S02]  /*0f50*/  ISETP.LT.AND P5, PT, R6, 0x200, !P0 ;  /* 0x000002000600780c */ /* 0x000fe400047a1270 */
[C---:B------:R-:W-:Y:S01]  /*0f60*/  LOP3.LUT R6, R4.reuse, 0x3fff80, RZ, 0xc0, !PT ;  /* 0x003fff8004067812 */ /* 0x040fe200078ec0ff */
[----:B------:R-:W-:Y:S01]  /*0f70*/  IMAD.SHL.U32 R4, R4, 0x1000, RZ ;  /* 0x0000100004047824 */ /* 0x000fe200078e00ff */
[----:B------:R1:W-:Y:S01]  /*0f80*/  STS [R14], R18 ;  /* 0x000000120e007388 */ /* 0x0003e20000000800 */
[----:B------:R-:W-:-:S02]  /*0f90*/  ISETP.LT.AND P6, PT, R26, 0x200, !P0 ;  /* 0x000002001a00780c */ /* 0x000fc400047c1270 */
[----:B------:R-:W-:Y:S01]  /*0fa0*/  IMAD.IADD R6, R33, 0x1, -R6 ;  /* 0x0000000121067824 */ /* 0x000fe200078e0a06 */
[----:B------:R-:W-:Y:S01]  /*0fb0*/  LOP3.LUT R5, R4, 0xfff80000, RZ, 0xc0, !PT ;  /* 0xfff8000004057812 */ /* 0x000fe200078ec0ff */
[----:B------:R-:W-:Y:S01]  /*0fc0*/  STS [R21+0x400], R15 ;  /* 0x0004000f15007388 */ /* 0x000fe20000000800 */
[----:B-1----:R-:W-:-:S03]  /*0fd0*/  VIADD R18, R29, 0x60000 ;  /* 0x000600001d127836 */ /* 0x002fc60000000000 */
[----:B------:R1:W-:Y:S01]  /*0fe0*/  STS [R22+0x800], R7 ;  /* 0x0008000716007388 */ /* 0x0003e20000000800 */
[----:B------:R-:W-:Y:S02]  /*0ff0*/  IMAD R26, R6, 0x400, R5 ;  /* 0x00000400061a7824 */ /* 0x000fe400078e0205 */
[----:B------:R-:W-:Y:S01]  /*1000*/  IMAD.IADD R41, R18, 0x1, R27 ;  /* 0x0000000112297824 */ /* 0x000fe200078e021b */
[----:B------:R-:W-:Y:S01]  /*1010*/  STS [R20+0xc00], R37 ;  /* 0x000c002514007388 */ /* 0x000fe20000000800 */
[----:B------:R-:W-:Y:S02]  /*1020*/  CS2R R4, SRZ ;  /* 0x0000000000047805 */ /* 0x000fe4000001ff00 */
[----:B------:R-:W-:Y:S01]  /*1030*/  FSETP.GEU.AND P4, PT, R10, RZ, PT ;  /* 0x000000ff0a00720b */ /* 0x000fe20003f8e000 */
[----:B------:R0:W-:Y:S01]  /*1040*/  STS [R14+0x100], R36 ;  /* 0x000100240e007388 */ /* 0x0001e20000000800 */
[----:B-1----:R-:W-:-:S03]  /*1050*/  CS2R R6, SRZ ;  /* 0x0000000000067805 */ /* 0x002fc6000001ff00 */
[----:B------:R-:W-:Y:S01]  /*1060*/  STS [R21+0x500], R19 ;  /* 0x0005001315007388 */ /* 0x000fe20000000800 */
[----:B------:R-:W-:-:S03]  /*1070*/  IMAD.IADD R15, R18, 0x1, R24 ;  /* 0x00000001120f7824 */ /* 0x000fc600078e0218 */
[----:B------:R-:W-:Y:S01]  /*1080*/  STS [R22+0x900], R9 ;  /* 0x0009000916007388 */ /* 0x000fe20000000800 */
[----:B0-----:R-:W-:-:S03]  /*1090*/  IMAD.WIDE R36, R41, 0x4, R38 ;  /* 0x0000000429247825 */ /* 0x001fc600078e0226 */
[----:B------:R0:W-:Y:S01]  /*10a0*/  STS [R20+0xd00], R11 ;  /* 0x000d000b14007388 */ /* 0x0001e20000000800 */
[----:B------:R-:W-:-:S03]  /*10b0*/  FSEL R34, R10, RZ, P4 ;  /* 0x000000ff0a227208 */ /* 0x000fc60002000000 */
[----:B------:R-:W-:Y:S04]  /*10c0*/  STS [R14+0x200], R17 ;  /* 0x000200110e007388 */ /* 0x000fe80000000800 */
[----:B------:R1:W2:Y:S01]  /*10d0*/  @P6 LDG.E.EL.128 R4, desc[UR6][R36.64] ;  /* 0x0000000624046981 */ /* 0x0002a2000c2e1d00 */
[----:B0-----:R-:W-:-:S03]  /*10e0*/  CS2R R10, SRZ ;  /* 0x00000000000a7805 */ /* 0x001fc6000001ff00 */
[----:B------:R0:W-:Y:S01]  /*10f0*/  STS [R21+0x600], R8 ;  /* 0x0006000815007388 */ /* 0x0001e20000000800 */
[----:B-1----:R-:W-:Y:S01]  /*1100*/  IMAD.WIDE R36, R15, 0x4, R38 ;  /* 0x000000040f247825 */ /* 0x002fe200078e0226 */
[----:B0-----:R-:W-:-:S06]  /*1110*/  CS2R R8, SRZ ;  /* 0x0000000000087805 */ /* 0x001fcc000001ff00 */
[----:B------:R-:W3:Y:S01]  /*1120*/  @P5 LDG.E.EL.128 R8, desc[UR6][R36.64] ;  /* 0x0000000624085981 */ /* 0x000ee2000c2e1d00 */
[----:B------:R-:W-:-:S04]  /*1130*/  FSETP.GEU.AND P4, PT, R23, RZ, PT ;  /* 0x000000ff1700720b */ /* 0x000fc80003f8e000 */
[----:B------:R-:W-:Y:S02]  /*1140*/  FSEL R23, R23, RZ, P4 ;  /* 0x000000ff17177208 */ /* 0x000fe40002000000 */
[----:B------:R-:W-:Y:S01]  /*1150*/  ISETP.LT.AND P4, PT, R16, 0x200, !P0 ;  /* 0x000002001000780c */ /* 0x000fe20004781270 */
[----:B------:R-:W-:Y:S01]  /*1160*/  STS [R22+0xa00], R35 ;  /* 0x000a002316007388 */ /* 0x000fe20000000800 */
[----:B------:R-:W-:-:S03]  /*1170*/  IADD3 R17, R18, R25, RZ ;  /* 0x0000001912117210 */ /* 0x000fc60007ffe0ff */
[----:B------:R-:W-:Y:S02]  /*1180*/  STS [R20+0xe00], R12 ;  /* 0x000e000c14007388 */ /* 0x000fe40000000800 */
[----:B------:R-:W-:Y:S02]  /*1190*/  IMAD.WIDE R16, R17, 0x4, R38 ;  /* 0x0000000411107825 */ /* 0x000fe400078e0226 */
[----:B------:R0:W-:Y:S01]  /*11a0*/  STS [R14+0x300], R13 ;  /* 0x0003000d0e007388 */ /* 0x0001e20000000800 */
[----:B------:R-:W-:Y:S02]  /*11b0*/  ISETP.LT.AND P0, PT, R33, 0x200, !P0 ;  /* 0x000002002100780c */ /* 0x000fe40004701270 */
[----:B0-----:R-:W-:Y:S02]  /*11c0*/  CS2R R12, SRZ ;  /* 0x00000000000c7805 */ /* 0x001fe4000001ff00 */
[----:B------:R-:W-:Y:S01]  /*11d0*/  CS2R R14, SRZ ;  /* 0x00000000000e7805 */ /* 0x000fe2000001ff00 */
[----:B------:R-:W-:-:S05]  /*11e0*/  IMAD.IADD R19, R18, 0x1, R26 ;  /* 0x0000000112137824 */ /* 0x000fca00078e021a */
[----:B------:R0:W4:Y:S01]  /*11f0*/  @P4 LDG.E.EL.128 R12, desc[UR6][R16.64] ;  /* 0x00000006100c4981 */ /* 0x000122000c2e1d00 */
[----:B------:R-:W-:Y:S01]  /*1200*/  IMAD.WIDE R38, R19, 0x4, R38 ;  /* 0x0000000413267825 */ /* 0x000fe200078e0226 */
[----:B------:R-:W-:Y:S02]  /*1210*/  CS2R R18, SRZ ;  /* 0x0000000000127805 */ /* 0x000fe4000001ff00 */
[----:B0-----:R-:W-:-:S06]  /*1220*/  CS2R R16, SRZ ;  /* 0x0000000000107805 */ /* 0x001fcc000001ff00 */
[----:B------:R0:W5:Y:S04]  /*1230*/  @P0 LDG.E.EL.128 R16, desc[UR6][R38.64] ;  /* 0x0000000626100981 */ /* 0x000168000c2e1d00 */
[----:B------:R1:W-:Y:S01]  /*1240*/  STS [R21+0x700], R32 ;  /* 0x0007002015007388 */ /* 0x0003e20000000800 */
[----:B------:R-:W-:-:S03]  /*1250*/  IMAD.SHL.U32 R36, R31, 0x4, RZ ;  /* 0x000000041f247824 */ /* 0x000fc600078e00ff */
[----:B------:R0:W-:Y:S04]  /*1260*/  STS [R22+0xb00], R34 ;  /* 0x000b002216007388 */ /* 0x0001e80000000800 */
[----:B------:R-:W-:Y:S01]  /*1270*/  STS [R20+0xf00], R23 ;  /* 0x000f001714007388 */ /* 0x000fe20000000800 */
[----:B------:R-:W-:-:S04]  /*1280*/  SHF.R.U32.HI R33, RZ, 0x8, R36 ;  /* 0x00000008ff217819 */ /* 0x000fc80000011624 */
[----:B------:R-:W-:Y:S02]  /*1290*/  SGXT.U32 R33, R33, 0x2 ;  /* 0x000000022121781a */ /* 0x000fe40000000000 */
[----:B-1----:R-:W-:Y:S02]  /*12a0*/  LOP3.LUT R32, R36, 0x3fc, RZ, 0xc0, !PT ;  /* 0x000003fc24207812 */ /* 0x002fe400078ec0ff */
[----:B------:R-:W-:Y:S02]  /*12b0*/  LEA R37, R33, UR4, 0x2 ;  /* 0x0000000421257c11 */ /* 0x000fe4000f8e10ff */
[----:B------:R-:W-:-:S03]  /*12c0*/  LOP3.LUT R35, R33, 0x3fc, R36, 0xf8, !PT ;  /* 0x000003fc21237812 */ /* 0x000fc600078ef824 */
[----:B------:R-:W-:Y:S01]  /*12d0*/  IMAD R40, R32, 0x4, R37 ;  /* 0x0000000420287824 */ /* 0x000fe200078e0225 */
[----:B------:R-:W-:Y:S01]  /*12e0*/  BAR.SYNC.DEFER_BLOCKING 0x0 ;  /* 0x0000000000007b1d */ /* 0x000fe20000010000 */
[----:B------:R-:W-:-:S07]  /*12f0*/  LEA R33, R35, UR4, 0x2 ;  /* 0x0000000423217c11 */ /* 0x000fce000f8e10ff */
[----:B------:R-:W0:Y:S01]  /*1300*/  LDC.64 R36, c[0x0][0x240] ;  /* 0x00009000ff247b82 */ /* 0x000e220000000a00 */
[----:B------:R1:W-:Y:S04]  /*1310*/  LDS R20, [R33] ;  /* 0x0000000021147984 */ /* 0x0003e80000000800 */
[----:B------:R-:W-:Y:S04]  /*1320*/  LDS R21, [R40+0x4] ;  /* 0x0000040028157984 */ /* 0x000fe80000000800 */
[----:B------:R-:W-:Y:S04]  /*1330*/  LDS R22, [R40+0x8] ;  /* 0x0000080028167984 */ /* 0x000fe80000000800 */
[----:B------:R-:W1:Y:S01]  /*1340*/  LDS R23, [R40+0xc] ;  /* 0x00000c0028177984 */ /* 0x000e620000000800 */
[----:B------:R-:W-:-:S04]  /*1350*/  IMAD.IADD R35, R29, 0x1, R27 ;  /* 0x000000011d237824 */ /* 0x000fc800078e021b */
[----:B0-----:R-:W-:-:S04]  /*1360*/  IMAD.WIDE R34, R35, 0x4, R36 ;  /* 0x0000000423227825 */ /* 0x001fc800078e0224 */
[----:B-1----:R-:W-:Y:S01]  /*1370*/  IMAD.IADD R33, R29, 0x1, R24 ;  /* 0x000000011d217824 */ /* 0x002fe200078e0218 */
[----:B------:R0:W-:Y:S01]  /*1380*/  @P6 STG.E.128 desc[UR6][R34.64], R20 ;  /* 0x0000001422006986 */ /* 0x0001e2000c101d06 */
[----:B------:R-:W-:Y:S02]  /*1390*/  ISETP.NE.AND P6, PT, R30, RZ, PT ;  /* 0x000000ff1e00720c */ /* 0x000fe40003fc5270 */
[----:B------:R-:W-:-:S04]  /*13a0*/  LOP3.LUT R30, R32, 0x400, RZ, 0xfc, !PT ;  /* 0x00000400201e7812 */ /* 0x000fc800078efcff */
[----:B------:R-:W-:-:S04]  /*13b0*/  SHF.R.U32.HI R27, RZ, 0x6, R30 ;  /* 0x00000006ff1b7819 */ /* 0x000fc8000001161e */
[----:B------:R-:W-:-:S05]  /*13c0*/  LOP3.LUT R27, R27, 0x1c, RZ, 0xc0, !PT ;  /* 0x0000001c1b1b7812 */ /* 0x000fca00078ec0ff */
[----:B------:R-:W-:-:S04]  /*13d0*/  VIADD R27, R27, UR4 ;  /* 0x000000041b1b7c36 */ /* 0x000fc80008000000 */
[----:B------:R-:W-:Y:S02]  /*13e0*/  IMAD R27, R32, 0x4, R27 ;  /* 0x00000004201b7824 */ /* 0x000fe400078e021b */
[C---:B0-----:R-:W-:Y:S02]  /*13f0*/  IMAD.IADD R34, R29.reuse, 0x1, R25 ;  /* 0x000000011d227824 */ /* 0x041fe400078e0219 */
[----:B------:R-:W-:Y:S01]  /*1400*/  IMAD.IADD R35, R29, 0x1, R26 ;  /* 0x000000011d237824 */ /* 0x000fe200078e021a */
[----:B------:R-:W-:Y:S04]  /*1410*/  LDS R24, [R27+0x1000] ;  /* 0x001000001b187984 */ /* 0x000fe80000000800 */
[----:B------:R-:W-:Y:S04]  /*1420*/  LDS R25, [R27+0x1004] ;  /* 0x001004001b197984 */ /* 0x000fe80000000800 */
[----:B------:R-:W-:Y:S04]  /*1430*/  LDS R26, [R27+0x1008] ;  /* 0x001008001b1a7984 */ /* 0x000fe80000000800 */
[----:B------:R-:W0:Y:S01]  /*1440*/  LDS R27, [R27+0x100c] ;  /* 0x00100c001b1b7984 */ /* 0x000e220000000800 */
[----:B------:R-:W-:-:S04]  /*1450*/  IMAD.WIDE R38, R34, 0x4, R36 ;  /* 0x0000000422267825 */ /* 0x000fc800078e0224 */
[----:B--2---:R-:W-:Y:S01]  /*1460*/  FADD R29, R20, R4 ;  /* 0x00000004141d7221 */ /* 0x004fe20000000000 */
[----:B------:R-:W-:Y:S01]  /*1470*/  FADD R21, R21, R5 ;  /* 0x0000000515157221 */ /* 0x000fe20000000000 */
[----:B------:R-:W-:Y:S01]  /*1480*/  IMAD.WIDE R4, R33, 0x4, R36 ;  /* 0x0000000421047825 */ /* 0x000fe200078e0224 */
[C---:B------:R-:W-:Y:S02]  /*1490*/  LOP3.LUT R33, R32.reuse, 0x800, RZ, 0xfc, !PT ;  /* 0x0000080020217812 */ /* 0x040fe400078efcff */
[----:B------:R-:W-:Y:S01]  /*14a0*/  LOP3.LUT R20, R32, 0xc00, RZ, 0xfc, !PT ;  /* 0x00000c0020147812 */ /* 0x000fe200078efcff */
[----:B------:R-:W-:Y:S01]  /*14b0*/  FADD R22, R22, R6 ;  /* 0x0000000616167221 */ /* 0x000fe20000000000 */
[----:B0-----:R3:W-:Y:S01]  /*14c0*/  @P5 STG.E.128 desc[UR6][R4.64], R24 ;  /* 0x0000001804005986 */ /* 0x0017e2000c101d06 */
[----:B------:R-:W-:-:S04]  /*14d0*/  SHF.R.U32.HI R6, RZ, 0x6, R33 ;  /* 0x00000006ff067819 */ /* 0x000fc80000011621 */
[----:B------:R-:W-:Y:S01]  /*14e0*/  LOP3.LUT R6, R6, 0x2c, RZ, 0xc0, !PT ;  /* 0x0000002c06067812 */ /* 0x000fe200078ec0ff */
[----:B------:R-:W-:Y:S01]  /*14f0*/  FADD R23, R23, R7 ;  /* 0x0000000717177221 */ /* 0x000fe20000000000 */
[----:B---3--:R-:W-:Y:S01]  /*1500*/  FADD R24, R24, R8 ;  /* 0x0000000818187221 */ /* 0x008fe20000000000 */
[----:B------:R-:W-:-:S04]  /*1510*/  SHF.R.U32.HI R8, RZ, 0x6, R20 ;  /* 0x00000006ff087819 */ /* 0x000fc80000011614 */
[----:B------:R-:W-:Y:S01]  /*1520*/  LOP3.LUT R8, R8, 0x3c, RZ, 0xc0, !PT ;  /* 0x0000003c08087812 */ /* 0x000fe200078ec0ff */
[----:B------:R-:W-:Y:S02]  /*1530*/  VIADD R7, R6, UR4 ;  /* 0x0000000406077c36 */ /* 0x000fe40008000000 */
[----:B------:R-:W-:Y:S02]  /*1540*/  FADD R25, R25, R9 ;  /* 0x0000000919197221 */ /* 0x000fe40000000000 */
[----:B------:R-:W-:Y:S02]  /*1550*/  VIADD R9, R8, UR4 ;  /* 0x0000000408097c36 */ /* 0x000fe40008000000 */
[----:B------:R-:W-:-:S03]  /*1560*/  IMAD R7, R32, 0x4, R7 ;  /* 0x0000000420077824 */ /* 0x000fc600078e0207 */
[----:B------:R-:W-:Y:S01]  /*1570*/  LEA R34, R32, R9, 0x2 ;  /* 0x0000000920227211 */ /* 0x000fe200078e10ff */
[----:B------:R-:W-:Y:S01]  /*1580*/  FADD R26, R26, R10 ;  /* 0x0000000a1a1a7221 */ /* 0x000fe20000000000 */
[----:B------:R-:W4:Y:S01]  /*1590*/  LDS R4, [R7+0x2000] ;  /* 0x0020000007047984 */ /* 0x000f220000000800 */
[----:B------:R-:W-:-:S03]  /*15a0*/  FADD R27, R27, R11 ;  /* 0x0000000b1b1b7221 */ /* 0x000fc60000000000 */
[----:B------:R-:W-:Y:S04]  /*15b0*/  LDS R5, [R7+0x2004] ;  /* 0x0020040007057984 */ /* 0x000fe80000000800 */
[----:B------:R-:W-:Y:S04]  /*15c0*/  LDS R6, [R7+0x2008] ;  /* 0x0020080007067984 */ /* 0x000fe80000000800 */
[----:B------:R-:W0:Y:S04]  /*15d0*/  LDS R7, [R7+0x200c] ;  /* 0x00200c0007077984 */ /* 0x000e280000000800 */
[----:B------:R-:W-:Y:S04]  /*15e0*/  LDS R8, [R34+0x3000] ;  /* 0x0030000022087984 */ /* 0x000fe80000000800 */
[----:B------:R-:W-:Y:S04]  /*15f0*/  LDS R9, [R34+0x3004] ;  /* 0x0030040022097984 */ /* 0x000fe80000000800 */
[----:B------:R-:W-:Y:S04]  /*1600*/  LDS R10, [R34+0x3008] ;  /* 0x00300800220a7984 */ /* 0x000fe80000000800 */
[----:B------:R-:W1:Y:S01]  /*1610*/  LDS R11, [R34+0x300c] ;  /* 0x00300c00220b7984 */ /* 0x000e620000000800 */
[----:B------:R-:W-:Y:S01]  /*1620*/  IMAD.WIDE R36, R35, 0x4, R36 ;  /* 0x0000000423247825 */ /* 0x000fe200078e0224 */
[----:B------:R-:W-:-:S04]  /*1630*/  SHF.R.U32.HI R35, RZ, 0x6, R31 ;  /* 0x00000006ff237819 */ /* 0x000fc8000001161f */
[----:B------:R-:W-:Y:S01]  /*1640*/  SGXT.U32 R35, R35, 0x2 ;  /* 0x000000022323781a */ /* 0x000fe20000000000 */
[----:B----4-:R-:W-:Y:S01]  /*1650*/  FADD R12, R4, R12 ;  /* 0x0000000c040c7221 */ /* 0x010fe20000000000 */
[----:B0-----:R0:W-:Y:S04]  /*1660*/  @P4 STG.E.128 desc[UR6][R38.64], R4 ;  /* 0x0000000426004986 */ /* 0x0011e8000c101d06 */
[----:B-1----:R1:W-:Y:S01]  /*1670*/  @P0 STG.E.128 desc[UR6][R36.64], R8 ;  /* 0x0000000824000986 */ /* 0x0023e2000c101d06 */
[----:B0-----:R-:W-:-:S05]  /*1680*/  IMAD.SHL.U32 R4, R31, 0x40, RZ ;  /* 0x000000401f047824 */ /* 0x001fca00078e00ff */
[----:B------:R-:W-:-:S04]  /*1690*/  LOP3.LUT R4, R4, 0xfc0, RZ, 0xc0, !PT ;  /* 0x00000fc004047812 */ /* 0x000fc800078ec0ff */
[----:B------:R-:W-:Y:S01]  /*16a0*/  LOP3.LUT R38, R35, R4, RZ, 0xfc, !PT ;  /* 0x0000000423267212 */ /* 0x000fe200078efcff */
[----:B------:R-:W-:Y:S02]  /*16b0*/  VIADD R35, R4, UR4 ;  /* 0x0000000404237c36 */ /* 0x000fe40008000000 */
[----:B------:R-:W-:Y:S01]  /*16c0*/  FADD R15, R7, R15 ;  /* 0x0000000f070f7221 */ /* 0x000fe20000000000 */
[----:B------:R-:W-:Y:S01]  /*16d0*/  FADD R13, R5, R13 ;  /* 0x0000000d050d7221 */ /* 0x000fe20000000000 */
[----:B-----5:R-:W-:Y:S01]  /*16e0*/  FADD R7, R8, R16 ;  /* 0x0000001008077221 */ /* 0x020fe20000000000 */
[----:B------:R-:W-:Y:S01]  /*16f0*/  IMAD R38, R38, 0x4, R35 ;  /* 0x0000000426267824 */ /* 0x000fe200078e0223 */
[----:B------:R-:W-:Y:S01]  /*1700*/  BAR.SYNC.DEFER_BLOCKING 0x0 ;  /* 0x0000000000007b1d */ /* 0x000fe20000010000 */
[----:B------:R-:W-:Y:S01]  /*1710*/  FADD R35, R6, R14 ;  /* 0x0000000e06237221 */ /* 0x000fe20000000000 */
[----:B------:R-:W-:Y:S01]  /*1720*/  FADD R17, R9, R17 ;  /* 0x0000001109117221 */ /* 0x000fe20000000000 */
[----:B-1----:R-:W-:Y:S01]  /*1730*/  FADD R37, R10, R18 ;  /* 0x000000120a257221 */ /* 0x002fe20000000000 */
[----:B------:R-:W-:Y:S01]  /*1740*/  FADD R39, R11, R19 ;  /* 0x000000130b277221 */ /* 0x000fe20000000000 */
[----:B------:R-:W-:-:S02]  /*1750*/  LOP3.LUT R31, R31, 0xfc, RZ, 0xc0, !PT ;  /* 0x000000fc1f1f7812 */ /* 0x000fc400078ec0ff */
[----:B------:R-:W-:Y:S02]  /*1760*/  LOP3.LUT R30, R30, 0x7f0, RZ, 0xc0, !PT ;  /* 0x000007f01e1e7812 */ /* 0x000fe400078ec0ff */
[----:B------:R-:W-:Y:S01]  /*1770*/  LOP3.LUT R33, R33, 0xbf0, RZ, 0xc0, !PT ;  /* 0x00000bf021217812 */ /* 0x000fe200078ec0ff */
[----:B------:R-:W-:Y:S04]  /*1780*/  STS [R38], R29 ;  /* 0x0000001d26007388 */ /* 0x000fe80000000800 */
[----:B------:R-:W-:Y:S04]  /*1790*/  STS [R38+0x50], R21 ;  /* 0x0000501526007388 */ /* 0x000fe80000000800 */
        /* <DEDUP_REMOVED lines=11> */
[----:B------:R0:W-:Y:S04]  /*1850*/  STS [R38+0x80], R17 ;  /* 0x0000801126007388 */ /* 0x0001e80000000800 */
[----:B------:R-:W-:Y:S04]  /*1860*/  STS [R38+0xd0], R37 ;  /* 0x0000d02526007388 */ /* 0x000fe80000000800 */
[----:B------:R-:W-:Y:S01]  /*1870*/  STS [R38+0x120], R39 ;  /* 0x0001202726007388 */ /* 0x000fe20000000800 */
[----:B------:R-:W-:Y:S01]  /*1880*/  LEA R31, R31, UR4, 0x2 ;  /* 0x000000041f1f7c11 */ /* 0x000fe2000f8e10ff */
[----:B------:R-:W-:Y:S01]  /*1890*/  VIADD R5, R30, UR4 ;  /* 0x000000041e057c36 */ /* 0x000fe20008000000 */
[----:B0-----:R-:W0:Y:S01]  /*18a0*/  LDC.64 R16, c[0x0][0x248] ;  /* 0x00009200ff107b82 */ /* 0x001e220000000a00 */
[----:B------:R-:W-:-:S02]  /*18b0*/  VIADD R33, R33, UR4 ;  /* 0x0000000421217c36 */ /* 0x000fc40008000000 */
[C---:B------:R-:W-:Y:S02]  /*18c0*/  IMAD R4, R32.reuse, 0x4, R31 ;  /* 0x0000000420047824 */ /* 0x040fe400078e021f */
[----:B------:R-:W-:-:S03]  /*18d0*/  IMAD R8, R32, 0x4, R5 ;  /* 0x0000000420087824 */ /* 0x000fc600078e0205 */
[----:B------:R-:W-:Y:S01]  /*18e0*/  BAR.SYNC.DEFER_BLOCKING 0x0 ;  /* 0x0000000000007b1d */ /* 0x000fe20000010000 */
[----:B------:R-:W-:-:S05]  /*18f0*/  IMAD R12, R32, 0x4, R33 ;  /* 0x00000004200c7824 */ /* 0x000fca00078e0221 */
[----:B------:R-:W1:Y:S04]  /*1900*/  LDS.128 R4, [R4] ;  /* 0x0000000004047984 */ /* 0x000e680000000c00 */
[----:B------:R-:W2:Y:S04]  /*1910*/  LDS.128 R8, [R8+0x1000] ;  /* 0x0010000008087984 */ /* 0x000ea80000000c00 */
[----:B------:R-:W3:Y:S01]  /*1920*/  LDS.128 R12, [R12+0x2000] ;  /* 0x002000000c0c7984 */ /* 0x000ee20000000c00 */
[----:B0-----:R-:W-:Y:S01]  /*1930*/  IMAD.WIDE R28, R28, 0x4, R16 ;  /* 0x000000041c1c7825 */ /* 0x001fe200078e0210 */
[----:B------:R-:W-:-:S03]  /*1940*/  LOP3.LUT R20, R20, 0xff0, RZ, 0xc0, !PT ;  /* 0x00000ff014147812 */ /* 0x000fc600078ec0ff */
[----:B------:R-:W-:-:S04]  /*1950*/  IMAD.WIDE R18, R3, 0x4, R16 ;  /* 0x0000000403127825 */ /* 0x000fc800078e0210 */
[----:B------:R-:W-:-:S04]  /*1960*/  IMAD.WIDE R2, R2, 0x4, R16 ;  /* 0x0000000402027825 */ /* 0x000fc800078e0210 */
[----:B------:R-:W-:-:S04]  /*1970*/  VIADD R21, R20, UR4 ;  /* 0x0000000414157c36 */ /* 0x000fc80008000000 */
[----:B------:R-:W-:Y:S01]  /*1980*/  IMAD R21, R32, 0x4, R21 ;  /* 0x0000000420157824 */ /* 0x000fe200078e0215 */
[----:B-1----:R0:W-:Y:S04]  /*1990*/  @P6 STG.E.128 desc[UR6][R28.64], R4 ;  /* 0x000000041c006986 */ /* 0x0021e8000c101d06 */
[----:B--2---:R0:W-:Y:S04]  /*19a0*/  @P3 STG.E.128 desc[UR6][R18.64], R8 ;  /* 0x0000000812003986 */ /* 0x0041e8000c101d06 */
[----:B---3--:R0:W-:Y:S02]  /*19b0*/  @P2 STG.E.128 desc[UR6][R2.64], R12 ;  /* 0x0000000c02002986 */ /* 0x0081e4000c101d06 */
[----:B0-----:R-:W-:Y:S05]  /*19c0*/  @!P1 EXIT ;  /* 0x000000000000994d */ /* 0x001fea0003800000 */
[----:B------:R-:W0:Y:S01]  /*19d0*/  LDS.128 R20, [R21+0x3000] ;  /* 0x0030000015147984 */ /* 0x000e220000000c00 */
[----:B------:R-:W-:-:S05]  /*19e0*/  IMAD.WIDE R16, R0, 0x4, R16 ;  /* 0x0000000400107825 */ /* 0x000fca00078e0210 */
[----:B0-----:R-:W-:Y:S01]  /*19f0*/  STG.E.128 desc[UR6][R16.64], R20 ;  /* 0x0000001410007986 */ /* 0x001fe2000c101d06 */
[----:B------:R-:W-:Y:S05]  /*1a00*/  EXIT ;  /* 0x000000000000794d */ /* 0x000fea0003800000 */
.L_x_0:
[----:B------:R-:W-:-:S00]  /*1a10*/  BRA `(.L_x_0) ;  /* 0xfffffffc00fc7947 */ /* 0x000fc0000383ffff */
[----:B------:R-:W-:-:S00]  /*1a20*/  NOP ;  /* 0x0000000000007918 */ /* 0x000fc00000000000 */
        /* <DEDUP_REMOVED lines=13> */
.L_x_1:


//--------------------- .nv.global.init           --------------------------
	.section	.nv.global.init,"aw",@progbits
.nv.global.init:
	.type		_$_str,@object
	.size		_$_str,(_$_str_$_2 - _$_str)
_$_str:
        /*0000*/ 	.byte	0x5f, 0x5f, 0x43, 0x55, 0x44, 0x41, 0x5f, 0x46, 0x54, 0x5a, 0x00
	.type		_$_str_$_2,@object
	.size		_$_str_$_2,(.L_1 - _$_str_$_2)
_$_str_$_2:
        /*000b*/ 	.byte	0x5f, 0x5f, 0x43, 0x55, 0x44, 0x41, 0x5f, 0x50, 0x52, 0x45, 0x43, 0x5f, 0x53, 0x51, 0x52, 0x54
        /*001b*/ 	.byte	0x00
.L_1:


//--------------------- .nv.shared.triton_poi_fused__native_batch_norm_legit_no_training_add_relu_18 --------------------------
	.section	.nv.shared.triton_poi_fused__native_batch_norm_legit_no_training_add_relu_18,"aw",@nobits
	.sectionflags	@""
	.align	16
	.zero		1024


//--------------------- .nv.constant0.triton_poi_fused__native_batch_norm_legit_no_training_add_relu_18 --------------------------
	.section	.nv.constant0.triton_poi_fused__native_batch_norm_legit_no_training_add_relu_18,"a",@progbits
	.sectionflags	@""
	.align	4
.nv.constant0.triton_poi_fused__native_batch_norm_legit_no_training_add_relu_18:
	.zero		600
